//
// Generated by NVIDIA NVVM Compiler
//
// Compiler Build ID: CL-36424714
// Cuda compilation tools, release 13.0, V13.0.88
// Based on NVVM 20.0.0
//

.version 9.0
.target sm_100
.address_size 64

.extern .func  (.param .b32 func_retval0) vprintf
(
	.param .b64 vprintf_param_0,
	.param .b64 vprintf_param_1
)
;
.global .align 1 .b8 $str[67] = {116, 104, 114, 101, 97, 100, 32, 105, 100, 32, 61, 32, 37, 100, 44, 32, 98, 101, 102, 111, 114, 101, 32, 115, 104, 117, 102, 102, 108, 101, 32, 118, 97, 108, 117, 101, 32, 61, 32, 37, 100, 44, 32, 97, 102, 116, 101, 114, 32, 115, 104, 117, 102, 102, 108, 101, 32, 118, 97, 108, 117, 101, 61, 37, 100, 10};

.entry _Z4testi(
	.param .u32 _Z4testi_param_0
)
{
	.local .align 8 .b8 	__local_depot0[16];
	.reg .b64 	%SP;
	.reg .b64 	%SPL;
	.reg .pred 	%p<2>;
	.reg .b32 	%r<5>;
	.reg .b64 	%rd<5>;

	mov.u64 	%SPL, __local_depot0;
	cvta.local.u64 	%SP, %SPL;
	add.u64 	%rd1, %SP, 0;
	add.u64 	%rd2, %SPL, 0;
	mov.u32 	%r1, %tid.x;
	shfl.sync.idx.b32	%r2|%p1, %r1, 5, 31, -1;
	st.local.v2.u32 	[%rd2], {%r1, %r1};
	st.local.u32 	[%rd2+8], %r2;
	mov.u64 	%rd3, $str;
	cvta.global.u64 	%rd4, %rd3;
	{ // callseq 0, 0
	.param .b64 param0;
	st.param.b64 	[param0], %rd4;
	.param .b64 param1;
	st.param.b64 	[param1], %rd1;
	.param .b32 retval0;
	call.uni (retval0), 
	vprintf, 
	(
	param0, 
	param1
	);
	ld.param.b32 	%r3, [retval0];
	} // callseq 0
	ret;

}


// ===== COMPILED SASS (sm_100) =====

	.target	sm_100

	.elftype	@"ET_EXEC"


//--------------------- .note.nv.tkinfo           --------------------------
	.section	.note.nv.tkinfo,"",@"SHT_NOTE"
	.sectionflags	@"SHF_NOTE_NV_TKINFO"
	.tkinfo
        /*0018*/ 	.word	0x00000002
        /*0030*/ 	.string	""
        /*0030*/ 	.string	"ptxas"
        /*0030*/ 	.string	"Cuda compilation tools, release 13.0, V13.0.88"
        /*0030*/ 	.string	"Build cuda_13.0.r13.0/compiler.36424714_0"
        /*0030*/ 	.string	"-arch sm_100 -m 64 "



//--------------------- .note.nv.cuinfo           --------------------------
	.section	.note.nv.cuinfo,"",@"SHT_NOTE"
	.sectionflags	@"SHF_NOTE_NV_CUINFO"
        /*0018*/ 	.short	0x0002
        /*001a*/ 	.short	0x0064
        /*001c*/ 	.short	0x0082
	.zero		2


//--------------------- .nv.info                  --------------------------
	.section	.nv.info,"",@"SHT_CUDA_INFO"
	.align	4


	//----- nvinfo : EIATTR_REGCOUNT
	.align		4
        /*0000*/ 	.byte	0x04, 0x2f
        /*0002*/ 	.short	(.L_2 - .L_1)
	.align		4
.L_1:
        /*0004*/ 	.word	index@(_Z4testi)
        /*0008*/ 	.word	0x00000018


	//----- nvinfo : EIATTR_FRAME_SIZE
	.align		4
.L_2:
        /*000c*/ 	.byte	0x04, 0x11
        /*000e*/ 	.short	(.L_4 - .L_3)
	.align		4
.L_3:
        /*0010*/ 	.word	index@(_Z4testi)
        /*0014*/ 	.word	0x00000010


	//----- nvinfo : EIATTR_MIN_STACK_SIZE
	.align		4
.L_4:
        /*0018*/ 	.byte	0x04, 0x12
        /*001a*/ 	.short	(.L_6 - .L_5)
	.align		4
.L_5:
        /*001c*/ 	.word	index@(_Z4testi)
        /*0020*/ 	.word	0x00000010
.L_6:


//--------------------- .nv.compat                --------------------------
	.section	.nv.compat,"",@"SHT_CUDA_COMPAT_INFO"
	.align	4
        /*0000*/ 	.byte	0x02, 0x09, 0x00, 0x00, 0x02, 0x02, 0x01, 0x00, 0x02, 0x05, 0x05, 0x00, 0x03, 0x07, 0x01, 0x01
        /*0010*/ 	.byte	0x02, 0x03, 0x00, 0x00, 0x02, 0x06, 0x01, 0x00, 0x04, 0x0b, 0x08, 0x00, 0x09, 0x00, 0x00, 0x00
        /*0020*/ 	.byte	0x00, 0x00, 0x00, 0x00


//--------------------- .nv.info._Z4testi         --------------------------
	.section	.nv.info._Z4testi,"",@"SHT_CUDA_INFO"
	.sectionflags	@""
	.align	4


	//----- nvinfo : EIATTR_CUDA_API_VERSION
	.align		4
        /*0000*/ 	.byte	0x04, 0x37
        /*0002*/ 	.short	(.L_8 - .L_7)
.L_7:
        /*0004*/ 	.word	0x00000082


	//----- nvinfo : EIATTR_KPARAM_INFO
	.align		4
.L_8:
        /*0008*/ 	.byte	0x04, 0x17
        /*000a*/ 	.short	(.L_10 - .L_9)
.L_9:
        /*000c*/ 	.word	0x00000000
        /*0010*/ 	.short	0x0000
        /*0012*/ 	.short	0x0000
        /*0014*/ 	.byte	0x00, 0xf0, 0x11, 0x00


	//----- nvinfo : EIATTR_SPARSE_MMA_MASK
	.align		4
.L_10:
        /*0018*/ 	.byte	0x03, 0x50
        /*001a*/ 	.short	0x0000


	//----- nvinfo : EIATTR_MAXREG_COUNT
	.align		4
        /*001c*/ 	.byte	0x03, 0x1b
        /*001e*/ 	.short	0x00ff


	//----- nvinfo : EIATTR_EXTERNS
	.align		4
        /*0020*/ 	.byte	0x04, 0x0f
        /*0022*/ 	.short	(.L_12 - .L_11)


	//   ....[0]....
	.align		4
.L_11:
        /*0024*/ 	.word	index@(vprintf)


	//----- nvinfo : EIATTR_MERCURY_ISA_VERSION
	.align		4
.L_12:
        /*0028*/ 	.byte	0x03, 0x5f
        /*002a*/ 	.short	0x0101


	//----- nvinfo : EIATTR_COOP_GROUP_MASK_REGIDS
	.align		4
        /*002c*/ 	.byte	0x04, 0x29
        /*002e*/ 	.short	(.L_14 - .L_13)


	//   ....[0]....
.L_13:
        /*0030*/ 	.word	0xffffffff


	//----- nvinfo : EIATTR_COOP_GROUP_INSTR_OFFSETS
	.align		4
.L_14:
        /*0034*/ 	.byte	0x04, 0x28
        /*0036*/ 	.short	(.L_16 - .L_15)


	//   ....[0]....
.L_15:
        /*0038*/ 	.word	0x000000c0


	//----- nvinfo : EIATTR_VRC_CTA_INIT_COUNT
	.align		4
.L_16:
        /*003c*/ 	.byte	0x02, 0x4a
	.zero		1
	.zero		1


	//----- nvinfo : EIATTR_SYSCALL_OFFSETS
	.align		4
        /*0040*/ 	.byte	0x04, 0x46
        /*0042*/ 	.short	(.L_18 - .L_17)


	//   ....[0]....
.L_17:
        /*0044*/ 	.word	0x00000110


	//----- nvinfo : EIATTR_EXIT_INSTR_OFFSETS
	.align		4
.L_18:
        /*0048*/ 	.byte	0x04, 0x1c
        /*004a*/ 	.short	(.L_20 - .L_19)


	//   ....[0]....
.L_19:
        /*004c*/ 	.word	0x00000120


	//----- nvinfo : EIATTR_CBANK_PARAM_SIZE
	.align		4
.L_20:
        /*0050*/ 	.byte	0x03, 0x19
        /*0052*/ 	.short	0x0004


	//----- nvinfo : EIATTR_PARAM_CBANK
	.align		4
        /*0054*/ 	.byte	0x04, 0x0a
        /*0056*/ 	.short	(.L_22 - .L_21)
	.align		4
.L_21:
        /*0058*/ 	.word	index@(.nv.constant0._Z4testi)
        /*005c*/ 	.short	0x0380
        /*005e*/ 	.short	0x0004


	//----- nvinfo : EIATTR_SW_WAR
	.align		4
.L_22:
        /*0060*/ 	.byte	0x04, 0x36
        /*0062*/ 	.short	(.L_24 - .L_23)
.L_23:
        /*0064*/ 	.word	0x00000008
.L_24:


//--------------------- .nv.callgraph             --------------------------
	.section	.nv.callgraph,"",@"SHT_CUDA_CALLGRAPH"
	.align	4
	.sectionentsize	8
	.align		4
        /*0000*/ 	.word	0x00000000
	.align		4
        /*0004*/ 	.word	0xffffffff
	.align		4
        /*0008*/ 	.word	index@(_Z4testi)
	.align		4
        /*000c*/ 	.word	index@(vprintf)
	.align		4
        /*0010*/ 	.word	0x00000000
	.align		4
        /*0014*/ 	.word	0xfffffffe
	.align		4
        /*0018*/ 	.word	0x00000000
	.align		4
        /*001c*/ 	.word	0xfffffffd
	.align		4
        /*0020*/ 	.word	0x00000000
	.align		4
        /*0024*/ 	.word	0xfffffffc


//--------------------- .nv.constant4             --------------------------
	.section	.nv.constant4,"a",@progbits
	.align	8
	.align		8
.nv.constant4:
        /*0000*/ 	.dword	vprintf
	.align		8
        /*0008*/ 	.dword	$str


//--------------------- .text._Z4testi            --------------------------
	.section	.text._Z4testi,"ax",@progbits
	.align	128
.text._Z4testi:
        .type           _Z4testi,@function
        .size           _Z4testi,(.L_x_2 - _Z4testi)
        .other          _Z4testi,@"STO_CUDA_ENTRY STV_DEFAULT"
_Z4testi:
[----:B------:R-:W0:Y:S01]  /*0000*/  LDC R1, c[0x0][0x37c] ;  /* 0x0000df00ff017b82 */ /* 0x000e220000000800 */
[----:B------:R-:W1:Y:S01]  /*0010*/  S2R R8, SR_TID.X ;  /* 0x0000000000087919 */ /* 0x000e620000002100 */
[----:B------:R-:W-:Y:S01]  /*0020*/  MOV R2, 0x0 ;  /* 0x0000000000027802 */ /* 0x000fe20000000f00 */
[----:B0-----:R-:W-:Y:S01]  /*0030*/  VIADD R1, R1, 0xfffffff0 ;  /* 0xfffffff001017836 */ /* 0x001fe20000000000 */
[----:B------:R-:W0:Y:S04]  /*0040*/  LDCU UR4, c[0x0][0x2f8] ;  /* 0x00005f00ff0477ac */ /* 0x000e280008000800 */
[----:B------:R-:W2:Y:S01]  /*0050*/  LDC.64 R2, c[0x4][R2] ;  /* 0x0100000002027b82 */ /* 0x000ea20000000a00 */
[----:B------:R-:W3:Y:S01]  /*0060*/  LDCU.64 UR6, c[0x4][0x8] ;  /* 0x01000100ff0677ac */ /* 0x000ee20008000a00 */
[----:B------:R-:W4:Y:S01]  /*0070*/  LDCU UR5, c[0x0][0x2fc] ;  /* 0x00005f80ff0577ac */ /* 0x000f220008000800 */
[----:B0-----:R-:W-:-:S02]  /*0080*/  IADD3 R6, P0, PT, R1, UR4, RZ ;  /* 0x0000000401067c10 */ /* 0x001fc4000ff1e0ff */
[----:B---3--:R-:W-:Y:S01]  /*0090*/  MOV R4, UR6 ;  /* 0x0000000600047c02 */ /* 0x008fe20008000f00 */
[----:B------:R-:W-:Y:S01]  /*00a0*/  IMAD.U32 R5, RZ, RZ, UR7 ;  /* 0x00000007ff057e24 */ /* 0x000fe2000f8e00ff */
[----:B----4-:R-:W-:Y:S01]  /*00b0*/  IADD3.X R7, PT, PT, RZ, UR5, RZ, P0, !PT ;  /* 0x00000005ff077c10 */ /* 0x010fe200087fe4ff */
[----:B-1----:R-:W0:Y:S01]  /*00c0*/  SHFL.IDX PT, R0, R8, 0x5, 0x1f ;  /* 0x00a01f0008007f89 */ /* 0x002e2200000e0000 */
[----:B------:R-:W-:-:S05]  /*00d0*/  IMAD.MOV.U32 R9, RZ, RZ, R8 ;  /* 0x000000ffff097224 */ /* 0x000fca00078e0008 */
[----:B------:R1:W-:Y:S04]  /*00e0*/  STL.64 [R1], R8 ;  /* 0x0000000801007387 */ /* 0x0003e80000100a00 */
[----:B0-----:R1:W-:Y:S02]  /*00f0*/  STL [R1+0x8], R0 ;  /* 0x0000080001007387 */ /* 0x0013e40000100800 */
[----:B------:R-:W-:-:S07]  /*0100*/  LEPC R20, `(.L_x_0) ;  /* 0x000000001014794e */ /* 0x000fce0000000000 */
[----:B-12---:R-:W-:Y:S05]  /*0110*/  CALL.ABS.NOINC R2 ;  /* 0x0000000002007343 */ /* 0x006fea0003c00000 */
.L_x_0:
[----:B------:R-:W-:Y:S05]  /*0120*/  EXIT ;  /* 0x000000000000794d */ /* 0x000fea0003800000 */
.L_x_1:
[----:B------:R-:W-:-:S00]  /*0130*/  BRA `(.L_x_1) ;  /* 0xfffffffc00fc7947 */ /* 0x000fc0000383ffff */
[----:B------:R-:W-:-:S00]  /*0140*/  NOP ;  /* 0x0000000000007918 */ /* 0x000fc00000000000 */
        /* <DEDUP_REMOVED lines=11> */
.L_x_2:


//--------------------- .nv.global.init           --------------------------
	.section	.nv.global.init,"aw",@progbits
.nv.global.init:
	.type		$str,@object
	.size		$str,(.L_0 - $str)
$str:
        /*0000*/ 	.byte	0x74, 0x68, 0x72, 0x65, 0x61, 0x64, 0x20, 0x69, 0x64, 0x20, 0x3d, 0x20, 0x25, 0x64, 0x2c, 0x20
        /*0010*/ 	.byte	0x62, 0x65, 0x66, 0x6f, 0x72, 0x65, 0x20, 0x73, 0x68, 0x75, 0x66, 0x66, 0x6c, 0x65, 0x20, 0x76
        /*0020*/ 	.byte	0x61, 0x6c, 0x75, 0x65, 0x20, 0x3d, 0x20, 0x25, 0x64, 0x2c, 0x20, 0x61, 0x66, 0x74, 0x65, 0x72
        /*0030*/ 	.byte	0x20, 0x73, 0x68, 0x75, 0x66, 0x66, 0x6c, 0x65, 0x20, 0x76, 0x61, 0x6c, 0x75, 0x65, 0x3d, 0x25
        /*0040*/ 	.byte	0x64, 0x0a, 0x00
.L_0:


//--------------------- .nv.shared.reserved.0     --------------------------
	.section	.nv.shared.reserved.0,"aw",@nobits
	.weak		__nv_reservedSMEM_offset_0_alias
	.size		__nv_reservedSMEM_offset_0_alias, 0, 64
	.other		__nv_reservedSMEM_offset_0_alias,@"STO_CUDA_RESERVED_SHARED STV_DEFAULT"
__nv_reservedSMEM_offset_0_alias:
	.zero		0
	.zero		64


//--------------------- .nv.constant0._Z4testi    --------------------------
	.section	.nv.constant0._Z4testi,"a",@progbits
	.sectionflags	@""
	.align	4
.nv.constant0._Z4testi:
	.zero		900


//--------------------- SYMBOLS --------------------------

	.type		.nv.reservedSmem.offset0,@object
	.size		.nv.reservedSmem.offset0,0x4
	.type		vprintf,@function
